//
// Generated by NVIDIA NVVM Compiler
//
// Compiler Build ID: CL-36424714
// Cuda compilation tools, release 13.0, V13.0.88
// Based on NVVM 20.0.0
//

.version 9.0
.target sm_100
.address_size 64

	// .globl	_Z10cost_valuePPdS0_S0_ddd

.visible .entry _Z10cost_valuePPdS0_S0_ddd(
	.param .u64 .ptr .align 1 _Z10cost_valuePPdS0_S0_ddd_param_0,
	.param .u64 .ptr .align 1 _Z10cost_valuePPdS0_S0_ddd_param_1,
	.param .u64 .ptr .align 1 _Z10cost_valuePPdS0_S0_ddd_param_2,
	.param .f64 _Z10cost_valuePPdS0_S0_ddd_param_3,
	.param .f64 _Z10cost_valuePPdS0_S0_ddd_param_4,
	.param .f64 _Z10cost_valuePPdS0_S0_ddd_param_5
)
{


	ret;

}


// ===== COMPILED SASS (sm_100) =====

	.target	sm_100

	.elftype	@"ET_EXEC"


//--------------------- .note.nv.tkinfo           --------------------------
	.section	.note.nv.tkinfo,"",@"SHT_NOTE"
	.sectionflags	@"SHF_NOTE_NV_TKINFO"
	.tkinfo
        /*0018*/ 	.word	0x00000002
        /*0030*/ 	.string	""
        /*0030*/ 	.string	"ptxas"
        /*0030*/ 	.string	"Cuda compilation tools, release 13.0, V13.0.88"
        /*0030*/ 	.string	"Build cuda_13.0.r13.0/compiler.36424714_0"
        /*0030*/ 	.string	"-arch sm_100 -m 64 "



//--------------------- .note.nv.cuinfo           --------------------------
	.section	.note.nv.cuinfo,"",@"SHT_NOTE"
	.sectionflags	@"SHF_NOTE_NV_CUINFO"
        /*0018*/ 	.short	0x0002
        /*001a*/ 	.short	0x0064
        /*001c*/ 	.short	0x0082
	.zero		2


//--------------------- .nv.info                  --------------------------
	.section	.nv.info,"",@"SHT_CUDA_INFO"
	.align	4


	//----- nvinfo : EIATTR_REGCOUNT
	.align		4
        /*0000*/ 	.byte	0x04, 0x2f
        /*0002*/ 	.short	(.L_1 - .L_0)
	.align		4
.L_0:
        /*0004*/ 	.word	index@(_Z10cost_valuePPdS0_S0_ddd)
        /*0008*/ 	.word	0x00000004


	//----- nvinfo : EIATTR_FRAME_SIZE
	.align		4
.L_1:
        /*000c*/ 	.byte	0x04, 0x11
        /*000e*/ 	.short	(.L_3 - .L_2)
	.align		4
.L_2:
        /*0010*/ 	.word	index@(_Z10cost_valuePPdS0_S0_ddd)
        /*0014*/ 	.word	0x00000000


	//----- nvinfo : EIATTR_MIN_STACK_SIZE
	.align		4
.L_3:
        /*0018*/ 	.byte	0x04, 0x12
        /*001a*/ 	.short	(.L_5 - .L_4)
	.align		4
.L_4:
        /*001c*/ 	.word	index@(_Z10cost_valuePPdS0_S0_ddd)
        /*0020*/ 	.word	0x00000000
.L_5:


//--------------------- .nv.compat                --------------------------
	.section	.nv.compat,"",@"SHT_CUDA_COMPAT_INFO"
	.align	4
        /*0000*/ 	.byte	0x02, 0x09, 0x00, 0x00, 0x02, 0x02, 0x01, 0x00, 0x02, 0x05, 0x05, 0x00, 0x03, 0x07, 0x01, 0x01
        /*0010*/ 	.byte	0x02, 0x03, 0x00, 0x00, 0x02, 0x06, 0x01, 0x00, 0x04, 0x0b, 0x08, 0x00, 0x09, 0x00, 0x00, 0x00
        /*0020*/ 	.byte	0x00, 0x00, 0x00, 0x00


//--------------------- .nv.info._Z10cost_valuePPdS0_S0_ddd --------------------------
	.section	.nv.info._Z10cost_valuePPdS0_S0_ddd,"",@"SHT_CUDA_INFO"
	.sectionflags	@""
	.align	4


	//----- nvinfo : EIATTR_CUDA_API_VERSION
	.align		4
        /*0000*/ 	.byte	0x04, 0x37
        /*0002*/ 	.short	(.L_7 - .L_6)
.L_6:
        /*0004*/ 	.word	0x00000082


	//----- nvinfo : EIATTR_KPARAM_INFO
	.align		4
.L_7:
        /*0008*/ 	.byte	0x04, 0x17
        /*000a*/ 	.short	(.L_9 - .L_8)
.L_8:
        /*000c*/ 	.word	0x00000000
        /*0010*/ 	.short	0x0005
        /*0012*/ 	.short	0x0028
        /*0014*/ 	.byte	0x00, 0xf0, 0x21, 0x00


	//----- nvinfo : EIATTR_KPARAM_INFO
	.align		4
.L_9:
        /*0018*/ 	.byte	0x04, 0x17
        /*001a*/ 	.short	(.L_11 - .L_10)
.L_10:
        /*001c*/ 	.word	0x00000000
        /*0020*/ 	.short	0x0004
        /*0022*/ 	.short	0x0020
        /*0024*/ 	.byte	0x00, 0xf0, 0x21, 0x00


	//----- nvinfo : EIATTR_KPARAM_INFO
	.align		4
.L_11:
        /*0028*/ 	.byte	0x04, 0x17
        /*002a*/ 	.short	(.L_13 - .L_12)
.L_12:
        /*002c*/ 	.word	0x00000000
        /*0030*/ 	.short	0x0003
        /*0032*/ 	.short	0x0018
        /*0034*/ 	.byte	0x00, 0xf0, 0x21, 0x00


	//----- nvinfo : EIATTR_KPARAM_INFO
	.align		4
.L_13:
        /*0038*/ 	.byte	0x04, 0x17
        /*003a*/ 	.short	(.L_15 - .L_14)
.L_14:
        /*003c*/ 	.word	0x00000000
        /*0040*/ 	.short	0x0002
        /*0042*/ 	.short	0x0010
        /*0044*/ 	.byte	0x00, 0xf5, 0x21, 0x00


	//----- nvinfo : EIATTR_KPARAM_INFO
	.align		4
.L_15:
        /*0048*/ 	.byte	0x04, 0x17
        /*004a*/ 	.short	(.L_17 - .L_16)
.L_16:
        /*004c*/ 	.word	0x00000000
        /*0050*/ 	.short	0x0001
        /*0052*/ 	.short	0x0008
        /*0054*/ 	.byte	0x00, 0xf5, 0x21, 0x00


	//----- nvinfo : EIATTR_KPARAM_INFO
	.align		4
.L_17:
        /*0058*/ 	.byte	0x04, 0x17
        /*005a*/ 	.short	(.L_19 - .L_18)
.L_18:
        /*005c*/ 	.word	0x00000000
        /*0060*/ 	.short	0x0000
        /*0062*/ 	.short	0x0000
        /*0064*/ 	.byte	0x00, 0xf5, 0x21, 0x00


	//----- nvinfo : EIATTR_SPARSE_MMA_MASK
	.align		4
.L_19:
        /*0068*/ 	.byte	0x03, 0x50
        /*006a*/ 	.short	0x0000


	//----- nvinfo : EIATTR_MAXREG_COUNT
	.align		4
        /*006c*/ 	.byte	0x03, 0x1b
        /*006e*/ 	.short	0x00ff


	//----- nvinfo : EIATTR_MERCURY_ISA_VERSION
	.align		4
        /*0070*/ 	.byte	0x03, 0x5f
        /*0072*/ 	.short	0x0101


	//----- nvinfo : EIATTR_VRC_CTA_INIT_COUNT
	.align		4
        /*0074*/ 	.byte	0x02, 0x4a
	.zero		1
	.zero		1


	//----- nvinfo : EIATTR_EXIT_INSTR_OFFSETS
	.align		4
        /*0078*/ 	.byte	0x04, 0x1c
        /*007a*/ 	.short	(.L_21 - .L_20)


	//   ....[0]....
.L_20:
        /*007c*/ 	.word	0x00000010


	//----- nvinfo : EIATTR_CBANK_PARAM_SIZE
	.align		4
.L_21:
        /*0080*/ 	.byte	0x03, 0x19
        /*0082*/ 	.short	0x0030


	//----- nvinfo : EIATTR_PARAM_CBANK
	.align		4
        /*0084*/ 	.byte	0x04, 0x0a
        /*0086*/ 	.short	(.L_23 - .L_22)
	.align		4
.L_22:
        /*0088*/ 	.word	index@(.nv.constant0._Z10cost_valuePPdS0_S0_ddd)
        /*008c*/ 	.short	0x0380
        /*008e*/ 	.short	0x0030


	//----- nvinfo : EIATTR_SW_WAR
	.align		4
.L_23:
        /*0090*/ 	.byte	0x04, 0x36
        /*0092*/ 	.short	(.L_25 - .L_24)
.L_24:
        /*0094*/ 	.word	0x00000008
.L_25:


//--------------------- .nv.callgraph             --------------------------
	.section	.nv.callgraph,"",@"SHT_CUDA_CALLGRAPH"
	.align	4
	.sectionentsize	8
	.align		4
        /*0000*/ 	.word	0x00000000
	.align		4
        /*0004*/ 	.word	0xffffffff
	.align		4
        /*0008*/ 	.word	0x00000000
	.align		4
        /*000c*/ 	.word	0xfffffffe
	.align		4
        /*0010*/ 	.word	0x00000000
	.align		4
        /*0014*/ 	.word	0xfffffffd
	.align		4
        /*0018*/ 	.word	0x00000000
	.align		4
        /*001c*/ 	.word	0xfffffffc


//--------------------- .text._Z10cost_valuePPdS0_S0_ddd --------------------------
	.section	.text._Z10cost_valuePPdS0_S0_ddd,"ax",@progbits
	.align	128
        .global         _Z10cost_valuePPdS0_S0_ddd
        .type           _Z10cost_valuePPdS0_S0_ddd,@function
        .size           _Z10cost_valuePPdS0_S0_ddd,(.L_x_1 - _Z10cost_valuePPdS0_S0_ddd)
        .other          _Z10cost_valuePPdS0_S0_ddd,@"STO_CUDA_ENTRY STV_DEFAULT"
_Z10cost_valuePPdS0_S0_ddd:
.text._Z10cost_valuePPdS0_S0_ddd:
[----:B------:R-:W-:Y:S01]  /*0000*/  LDC R1, c[0x0][0x37c] ;  /* 0x0000df00ff017b82 */ /* 0x000fe20000000800 */
[----:B------:R-:W-:Y:S05]  /*0010*/  EXIT ;  /* 0x000000000000794d */ /* 0x000fea0003800000 */
.L_x_0:
[----:B------:R-:W-:-:S00]  /*0020*/  BRA `(.L_x_0) ;  /* 0xfffffffc00fc7947 */ /* 0x000fc0000383ffff */
[----:B------:R-:W-:-:S00]  /*0030*/  NOP ;  /* 0x0000000000007918 */ /* 0x000fc00000000000 */
        /* <DEDUP_REMOVED lines=12> */
.L_x_1:


//--------------------- .nv.shared.reserved.0     --------------------------
	.section	.nv.shared.reserved.0,"aw",@nobits
	.weak		__nv_reservedSMEM_offset_0_alias
	.size		__nv_reservedSMEM_offset_0_alias, 0, 64
	.other		__nv_reservedSMEM_offset_0_alias,@"STO_CUDA_RESERVED_SHARED STV_DEFAULT"
__nv_reservedSMEM_offset_0_alias:
	.zero		0
	.zero		64


//--------------------- .nv.constant0._Z10cost_valuePPdS0_S0_ddd --------------------------
	.section	.nv.constant0._Z10cost_valuePPdS0_S0_ddd,"a",@progbits
	.sectionflags	@""
	.align	4
.nv.constant0._Z10cost_valuePPdS0_S0_ddd:
	.zero		944


//--------------------- SYMBOLS --------------------------

	.type		.nv.reservedSmem.offset0,@object
	.size		.nv.reservedSmem.offset0,0x4
